	.headerflags	@"EF_CUDA_TEXMODE_UNIFIED EF_CUDA_64BIT_ADDRESS EF_CUDA_ACCELERATORS EF_CUDA_SM90 EF_CUDA_VIRTUAL_SM(EF_CUDA_SM90)"
	.elftype	@"ET_EXEC"


//--------------------- .nv.info                  --------------------------
	.section	.nv.info,"",@"SHT_CUDA_INFO"
	.align	4


	//----- nvinfo : EIATTR_REGCOUNT
	.align		4
        /*0000*/ 	.byte	0x04, 0x2f
        /*0002*/ 	.short	(.L_3 - .L_2)
	.align		4
.L_2:
        /*0004*/ 	.word	index@(triton_poi_fused__native_batch_norm_legit_no_training_relu_12)
        /*0008*/ 	.word	0x00000012


	//----- nvinfo : EIATTR_MIN_STACK_SIZE
	.align		4
.L_3:
        /*000c*/ 	.byte	0x04, 0x12
        /*000e*/ 	.short	(.L_5 - .L_4)
	.align		4
.L_4:
        /*0010*/ 	.word	index@(triton_poi_fused__native_batch_norm_legit_no_training_relu_12)
        /*0014*/ 	.word	0x00000000


	//----- nvinfo : EIATTR_FRAME_SIZE
	.align		4
.L_5:
        /*0018*/ 	.byte	0x04, 0x11
        /*001a*/ 	.short	(.L_7 - .L_6)
	.align		4
.L_6:
        /*001c*/ 	.word	index@(triton_poi_fused__native_batch_norm_legit_no_training_relu_12)
        /*0020*/ 	.word	0x00000000


	//----- nvinfo : EIATTR_MIN_STACK_SIZE
	.align		4
.L_7:
        /*0024*/ 	.byte	0x04, 0x12
        /*0026*/ 	.short	(.L_9 - .L_8)
	.align		4
.L_8:
        /*0028*/ 	.word	index@(triton_poi_fused__native_batch_norm_legit_no_training_relu_12)
        /*002c*/ 	.word	0x00000000
.L_9:


//--------------------- .nv.info.triton_poi_fused__native_batch_norm_legit_no_training_relu_12 --------------------------
	.section	.nv.info.triton_poi_fused__native_batch_norm_legit_no_training_relu_12,"",@"SHT_CUDA_INFO"
	.sectionflags	@""
	.align	4


	//----- nvinfo : EIATTR_CUDA_API_VERSION
	.align		4
        /*0000*/ 	.byte	0x04, 0x37
        /*0002*/ 	.short	(.L_11 - .L_10)
.L_10:
        /*0004*/ 	.word	0x0000007c


	//----- nvinfo : EIATTR_KPARAM_INFO
	.align		4
.L_11:
        /*0008*/ 	.byte	0x04, 0x17
        /*000a*/ 	.short	(.L_13 - .L_12)
.L_12:
        /*000c*/ 	.word	0x00000000
        /*0010*/ 	.short	0x0006
        /*0012*/ 	.short	0x0030
        /*0014*/ 	.byte	0x00, 0xf0, 0x11, 0x00


	//----- nvinfo : EIATTR_KPARAM_INFO
	.align		4
.L_13:
        /*0018*/ 	.byte	0x04, 0x17
        /*001a*/ 	.short	(.L_15 - .L_14)
.L_14:
        /*001c*/ 	.word	0x00000000
        /*0020*/ 	.short	0x0005
        /*0022*/ 	.short	0x0028
        /*0024*/ 	.byte	0x00, 0xf4, 0x21, 0x00


	//----- nvinfo : EIATTR_KPARAM_INFO
	.align		4
.L_15:
        /*0028*/ 	.byte	0x04, 0x17
        /*002a*/ 	.short	(.L_17 - .L_16)
.L_16:
        /*002c*/ 	.word	0x00000000
        /*0030*/ 	.short	0x0004
        /*0032*/ 	.short	0x0020
        /*0034*/ 	.byte	0x00, 0xf4, 0x21, 0x00


	//----- nvinfo : EIATTR_KPARAM_INFO
	.align		4
.L_17:
        /*0038*/ 	.byte	0x04, 0x17
        /*003a*/ 	.short	(.L_19 - .L_18)
.L_18:
        /*003c*/ 	.word	0x00000000
        /*0040*/ 	.short	0x0003
        /*0042*/ 	.short	0x0018
        /*0044*/ 	.byte	0x00, 0xf4, 0x21, 0x00


	//----- nvinfo : EIATTR_KPARAM_INFO
	.align		4
.L_19:
        /*0048*/ 	.byte	0x04, 0x17
        /*004a*/ 	.short	(.L_21 - .L_20)
.L_20:
        /*004c*/ 	.word	0x00000000
        /*0050*/ 	.short	0x0002
        /*0052*/ 	.short	0x0010
        /*0054*/ 	.byte	0x00, 0xf4, 0x21, 0x00


	//----- nvinfo : EIATTR_KPARAM_INFO
	.align		4
.L_21:
        /*0058*/ 	.byte	0x04, 0x17
        /*005a*/ 	.short	(.L_23 - .L_22)
.L_22:
        /*005c*/ 	.word	0x00000000
        /*0060*/ 	.short	0x0001
        /*0062*/ 	.short	0x0008
        /*0064*/ 	.byte	0x00, 0xf4, 0x21, 0x00


	//----- nvinfo : EIATTR_KPARAM_INFO
	.align		4
.L_23:
        /*0068*/ 	.byte	0x04, 0x17
        /*006a*/ 	.short	(.L_25 - .L_24)
.L_24:
        /*006c*/ 	.word	0x00000000
        /*0070*/ 	.short	0x0000
        /*0072*/ 	.short	0x0000
        /*0074*/ 	.byte	0x00, 0xf4, 0x21, 0x00


	//----- nvinfo : EIATTR_SPARSE_MMA_MASK
	.align		4
.L_25:
        /*0078*/ 	.byte	0x03, 0x50
        /*007a*/ 	.short	0x0000


	//----- nvinfo : EIATTR_MAXREG_COUNT
	.align		4
        /*007c*/ 	.byte	0x03, 0x1b
        /*007e*/ 	.short	0x00ff


	//----- nvinfo : EIATTR_EXIT_INSTR_OFFSETS
	.align		4
        /*0080*/ 	.byte	0x04, 0x1c
        /*0082*/ 	.short	(.L_27 - .L_26)


	//   ....[0]....
.L_26:
        /*0084*/ 	.word	0x000003d0


	//----- nvinfo : EIATTR_REQNTID
	.align		4
.L_27:
        /*0088*/ 	.byte	0x04, 0x10
        /*008a*/ 	.short	(.L_29 - .L_28)
.L_28:
        /*008c*/ 	.word	0x00000100
        /*0090*/ 	.word	0x00000001
        /*0094*/ 	.word	0x00000001


	//----- nvinfo : EIATTR_CBANK_PARAM_SIZE
	.align		4
.L_29:
        /*0098*/ 	.byte	0x03, 0x19
        /*009a*/ 	.short	0x0034


	//----- nvinfo : EIATTR_PARAM_CBANK
	.align		4
        /*009c*/ 	.byte	0x04, 0x0a
        /*009e*/ 	.short	(.L_31 - .L_30)
	.align		4
.L_30:
        /*00a0*/ 	.word	index@(.nv.constant0.triton_poi_fused__native_batch_norm_legit_no_training_relu_12)
        /*00a4*/ 	.short	0x0210
        /*00a6*/ 	.short	0x0034


	//----- nvinfo : EIATTR_SW_WAR
	.align		4
.L_31:
        /*00a8*/ 	.byte	0x04, 0x36
        /*00aa*/ 	.short	(.L_33 - .L_32)
.L_32:
        /*00ac*/ 	.word	0x00000008
.L_33:


//--------------------- .nv.callgraph             --------------------------
	.section	.nv.callgraph,"",@"SHT_CUDA_CALLGRAPH"
	.align	4
	.sectionentsize	8
	.align		4
        /*0000*/ 	.word	0x00000000
	.align		4
        /*0004*/ 	.word	0xffffffff
	.align		4
        /*0008*/ 	.word	0x00000000
	.align		4
        /*000c*/ 	.word	0xfffffffe
	.align		4
        /*0010*/ 	.word	0x00000000
	.align		4
        /*0014*/ 	.word	0xfffffffd
	.align		4
        /*0018*/ 	.word	0x00000000
	.align		4
        /*001c*/ 	.word	0xfffffffc


//--------------------- .nv.constant4             --------------------------
	.section	.nv.constant4,"a",@progbits
	.align	8
	.align		8
.nv.constant4:
        /*0000*/ 	.dword	_$_str
	.align		8
        /*0008*/ 	.dword	_$_str_$_2


//--------------------- .text.triton_poi_fused__native_batch_norm_legit_no_training_relu_12 --------------------------
	.section	.text.triton_poi_fused__native_batch_norm_legit_no_training_relu_12,"ax",@progbits
	.align	128
        .global         triton_poi_fused__native_batch_norm_legit_no_training_relu_12
        .type           triton_poi_fused__native_batch_norm_legit_no_training_relu_12,@function
        .size           triton_poi_fused__native_batch_norm_legit_no_training_relu_12,(.L_x_1 - triton_poi_fused__native_batch_norm_legit_no_training_relu_12)
        .other          triton_poi_fused__native_batch_norm_legit_no_training_relu_12,@"STO_CUDA_ENTRY STV_DEFAULT"
triton_poi_fused__native_batch_norm_legit_no_training_relu_12:
.text.triton_poi_fused__native_batch_norm_legit_no_training_relu_12:
[----:B------:R-:W-:Y:S01]  /*0000*/  LDC R1, c[0x0][0x28] ;  /* 0x00000a00ff017b82 */ /* 0x000fe20000000800 */
[----:B------:R-:W1:Y:S07]  /*0010*/  S2R R0, SR_TID.X ;  /* 0x0000000000007919 */ /* 0x000e6e0000002100 */
[----:B------:R-:W2:Y:S01]  /*0020*/  LDC.64 R2, c[0x0][0x220] ;  /* 0x00008800ff027b82 */ /* 0x000ea20000000a00 */
[----:B------:R-:W-:Y:S01]  /*0030*/  ULDC.64 UR4, c[0x0][0x208] ;  /* 0x0000820000047ab9 */ /* 0x000fe20000000a00 */
[----:B------:R-:W3:Y:S06]  /*0040*/  S2R R7, SR_CTAID.X ;  /* 0x0000000000077919 */ /* 0x000eec0000002500 */
[----:B------:R-:W4:Y:S08]  /*0050*/  LDC.64 R8, c[0x0][0x228] ;  /* 0x00008a00ff087b82 */ /* 0x000f300000000a00 */
[----:B------:R-:W5:Y:S01]  /*0060*/  LDC.64 R10, c[0x0][0x230] ;  /* 0x00008c00ff0a7b82 */ /* 0x000f620000000a00 */
[----:B-1----:R-:W-:-:S02]  /*0070*/  SHF.L.U32 R0, R0, 0x1, RZ ;  /* 0x0000000100007819 */ /* 0x002fc400000006ff */
[----:B---3--:R-:W-:Y:S02]  /*0080*/  SHF.R.S32.HI R5, RZ, 0x16, R7 ;  /* 0x00000016ff057819 */ /* 0x008fe40000011407 */
[----:B------:R-:W-:Y:S02]  /*0090*/  LOP3.LUT R0, R0, 0x1fe, RZ, 0xc0, !PT ;  /* 0x000001fe00007812 */ /* 0x000fe400078ec0ff */
[----:B------:R-:W-:Y:S02]  /*00a0*/  SGXT R5, R5, 0x1 ;  /* 0x000000010505781a */ /* 0x000fe40000000200 */
[----:B------:R-:W-:Y:S02]  /*00b0*/  LEA R0, R7, R0, 0x9 ;  /* 0x0000000007007211 */ /* 0x000fe400078e48ff */
[----:B------:R-:W1:Y:S02]  /*00c0*/  LDC.64 R6, c[0x0][0x218] ;  /* 0x00008600ff067b82 */ /* 0x000e640000000a00 */
[----:B------:R-:W-:-:S04]  /*00d0*/  LEA.HI R5, R5, R0, RZ, 0x7 ;  /* 0x0000000005057211 */ /* 0x000fc800078f38ff */
[----:B------:R-:W-:-:S04]  /*00e0*/  LOP3.LUT R5, R5, 0xffffff80, RZ, 0xc0, !PT ;  /* 0xffffff8005057812 */ /* 0x000fc800078ec0ff */
[----:B------:R-:W-:Y:S02]  /*00f0*/  IADD3 R13, R0, -R5, RZ ;  /* 0x80000005000d7210 */ /* 0x000fe40007ffe0ff */
[----:B------:R-:W3:Y:S03]  /*0100*/  LDC.64 R4, c[0x0][0x210] ;  /* 0x00008400ff047b82 */ /* 0x000ee60000000a00 */
[----:B--2---:R-:W-:-:S06]  /*0110*/  IMAD.WIDE R2, R13, 0x4, R2 ;  /* 0x000000040d027825 */ /* 0x004fcc00078e0202 */
[----:B------:R-:W2:Y:S01]  /*0120*/  LDG.E.EL.64 R2, desc[UR4][R2.64] ;  /* 0x0000000402027981 */ /* 0x000ea2000c2e1b00 */
[----:B-1----:R-:W-:-:S04]  /*0130*/  IMAD.WIDE R6, R13, 0x4, R6 ;  /* 0x000000040d067825 */ /* 0x002fc800078e0206 */
[C---:B----4-:R-:W-:Y:S02]  /*0140*/  IMAD.WIDE R8, R13.reuse, 0x4, R8 ;  /* 0x000000040d087825 */ /* 0x050fe400078e0208 */
[----:B------:R-:W4:Y:S02]  /*0150*/  LDG.E.EL.64 R6, desc[UR4][R6.64] ;  /* 0x0000000406067981 */ /* 0x000f24000c2e1b00 */
[----:B-----5:R-:W-:Y:S02]  /*0160*/  IMAD.WIDE R10, R13, 0x4, R10 ;  /* 0x000000040d0a7825 */ /* 0x020fe400078e020a */
[----:B------:R-:W5:Y:S02]  /*0170*/  LDG.E.EL.64 R8, desc[UR4][R8.64] ;  /* 0x0000000408087981 */ /* 0x000f64000c2e1b00 */
[----:B---3--:R-:W-:Y:S02]  /*0180*/  IMAD.WIDE R4, R0, 0x4, R4 ;  /* 0x0000000400047825 */ /* 0x008fe400078e0204 */
[----:B------:R-:W5:Y:S04]  /*0190*/  LDG.E.EL.64 R10, desc[UR4][R10.64] ;  /* 0x000000040a0a7981 */ /* 0x000f68000c2e1b00 */
[----:B------:R-:W4:Y:S01]  /*01a0*/  LDG.E.64 R4, desc[UR4][R4.64] ;  /* 0x0000000404047981 */ /* 0x000f22000c1e1b00 */
[----:B------:R-:W-:Y:S01]  /*01b0*/  HFMA2.MMA R14, -RZ, RZ, 1.625, 0 ;  /* 0x3e800000ff0e7435 */ /* 0x000fe200000001ff */
[----:B--2---:R-:W-:Y:S01]  /*01c0*/  FADD R2, R2, 9.9999997473787516356e-06 ;  /* 0x3727c5ac02027421 */ /* 0x004fe20000000000 */
[----:B------:R-:W-:-:S03]  /*01d0*/  FADD R3, R3, 9.9999997473787516356e-06 ;  /* 0x3727c5ac03037421 */ /* 0x000fc60000000000 */
[----:B------:R-:W1:Y:S08]  /*01e0*/  MUFU.SQRT R12, R2 ;  /* 0x00000002000c7308 */ /* 0x000e700000002000 */
[----:B------:R2:W3:Y:S01]  /*01f0*/  MUFU.SQRT R13, R3 ;  /* 0x00000003000d7308 */ /* 0x0004e20000002000 */
[C---:B-1----:R-:W-:Y:S02]  /*0200*/  FSETP.GT.AND P0, PT, R12.reuse, 8.50705917302346158658e+37, PT ;  /* 0x7e8000000c00780b */ /* 0x042fe40003f04000 */
[----:B------:R-:W-:Y:S01]  /*0210*/  FSETP.GEU.AND P2, PT, R12, 1.175494350822287508e-38, PT ;  /* 0x008000000c00780b */ /* 0x000fe20003f4e000 */
[----:B--2---:R-:W1:Y:S01]  /*0220*/  LDC.64 R2, c[0x0][0x238] ;  /* 0x00008e00ff027b82 */ /* 0x004e620000000a00 */
[----:B---3--:R-:W-:-:S02]  /*0230*/  FSETP.GT.AND P1, PT, R13, 8.50705917302346158658e+37, PT ;  /* 0x7e8000000d00780b */ /* 0x008fc40003f24000 */
[----:B------:R-:W-:-:S07]  /*0240*/  FSETP.GEU.AND P3, PT, R13, 1.175494350822287508e-38, PT ;  /* 0x008000000d00780b */ /* 0x000fce0003f6e000 */
[----:B------:R-:W-:-:S04]  /*0250*/  @P0 FMUL R12, R12, 0.25 ;  /* 0x3e8000000c0c0820 */ /* 0x000fc80000400000 */
[----:B------:R-:W-:Y:S01]  /*0260*/  @!P2 FMUL R12, R12, 16777216 ;  /* 0x4b8000000c0ca820 */ /* 0x000fe20000400000 */
[----:B------:R-:W-:-:S04]  /*0270*/  @P1 FMUL R13, R13, 0.25 ;  /* 0x3e8000000d0d1820 */ /* 0x000fc80000400000 */
[----:B------:R-:W-:Y:S01]  /*0280*/  @!P3 FMUL R13, R13, 16777216 ;  /* 0x4b8000000d0db820 */ /* 0x000fe20000400000 */
[----:B------:R-:W2:Y:S01]  /*0290*/  MUFU.RCP R12, R12 ;  /* 0x0000000c000c7308 */ /* 0x000ea20000001000 */
[----:B------:R-:W-:-:S07]  /*02a0*/  FSEL R15, R14, 1, P0 ;  /* 0x3f8000000e0f7808 */ /* 0x000fce0000000000 */
[----:B------:R-:W3:Y:S01]  /*02b0*/  MUFU.RCP R13, R13 ;  /* 0x0000000d000d7308 */ /* 0x000ee20000001000 */
[----:B------:R-:W-:Y:S01]  /*02c0*/  FSEL R14, R14, 1, P1 ;  /* 0x3f8000000e0e7808 */ /* 0x000fe20000800000 */
[----:B------:R-:W-:-:S04]  /*02d0*/  @!P2 FMUL R15, R15, 16777216 ;  /* 0x4b8000000f0fa820 */ /* 0x000fc80000400000 */
[----:B------:R-:W-:Y:S01]  /*02e0*/  @!P3 FMUL R14, R14, 16777216 ;  /* 0x4b8000000e0eb820 */ /* 0x000fe20000400000 */
[----:B----4-:R-:W-:Y:S01]  /*02f0*/  FADD R5, R5, -R7 ;  /* 0x8000000705057221 */ /* 0x010fe20000000000 */
[----:B------:R-:W-:Y:S01]  /*0300*/  FADD R4, R4, -R6 ;  /* 0x8000000604047221 */ /* 0x000fe20000000000 */
[----:B--2---:R-:W-:Y:S01]  /*0310*/  FMUL R15, R12, R15 ;  /* 0x0000000f0c0f7220 */ /* 0x004fe20000400000 */
[----:B---3--:R-:W-:-:S03]  /*0320*/  FMUL R14, R13, R14 ;  /* 0x0000000e0d0e7220 */ /* 0x008fc60000400000 */
[----:B------:R-:W-:Y:S01]  /*0330*/  FMUL R15, R4, R15 ;  /* 0x0000000f040f7220 */ /* 0x000fe20000400000 */
[----:B------:R-:W-:-:S03]  /*0340*/  FMUL R14, R5, R14 ;  /* 0x0000000e050e7220 */ /* 0x000fc60000400000 */
[----:B-----5:R-:W-:Y:S01]  /*0350*/  FFMA R8, R8, R15, R10 ;  /* 0x0000000f08087223 */ /* 0x020fe2000000000a */
[----:B------:R-:W-:-:S04]  /*0360*/  FFMA R9, R9, R14, R11 ;  /* 0x0000000e09097223 */ /* 0x000fc8000000000b */
[----:B------:R-:W-:Y:S02]  /*0370*/  FSETP.GEU.AND P0, PT, R8, RZ, PT ;  /* 0x000000ff0800720b */ /* 0x000fe40003f0e000 */
[C---:B------:R-:W-:Y:S01]  /*0380*/  FSETP.GEU.AND P1, PT, R9.reuse, RZ, PT ;  /* 0x000000ff0900720b */ /* 0x040fe20003f2e000 */
[----:B-1----:R-:W-:Y:S01]  /*0390*/  IMAD.WIDE R2, R0, 0x4, R2 ;  /* 0x0000000400027825 */ /* 0x002fe200078e0202 */
[----:B------:R-:W-:Y:S02]  /*03a0*/  FSEL R8, R8, RZ, P0 ;  /* 0x000000ff08087208 */ /* 0x000fe40000000000 */
[----:B------:R-:W-:-:S05]  /*03b0*/  FSEL R9, R9, RZ, P1 ;  /* 0x000000ff09097208 */ /* 0x000fca0000800000 */
[----:B------:R-:W-:Y:S01]  /*03c0*/  STG.E.64 desc[UR4][R2.64], R8 ;  /* 0x0000000802007986 */ /* 0x000fe2000c101b04 */
[----:B------:R-:W-:Y:S05]  /*03d0*/  EXIT ;  /* 0x000000000000794d */ /* 0x000fea0003800000 */
.L_x_0:
[----:B------:R-:W-:-:S00]  /*03e0*/  BRA `(.L_x_0) ;  /* 0xfffffffc00fc7947 */ /* 0x000fc0000383ffff */
[----:B------:R-:W-:-:S00]  /*03f0*/  NOP ;  /* 0x0000000000007918 */ /* 0x000fc00000000000 */
        /* <DEDUP_REMOVED lines=8> */
.L_x_1:


//--------------------- .nv.global.init           --------------------------
	.section	.nv.global.init,"aw",@progbits
.nv.global.init:
	.type		_$_str,@object
	.size		_$_str,(_$_str_$_2 - _$_str)
_$_str:
        /*0000*/ 	.byte	0x5f, 0x5f, 0x43, 0x55, 0x44, 0x41, 0x5f, 0x46, 0x54, 0x5a, 0x00
	.type		_$_str_$_2,@object
	.size		_$_str_$_2,(.L_1 - _$_str_$_2)
_$_str_$_2:
        /*000b*/ 	.byte	0x5f, 0x5f, 0x43, 0x55, 0x44, 0x41, 0x5f, 0x50, 0x52, 0x45, 0x43, 0x5f, 0x53, 0x51, 0x52, 0x54
        /*001b*/ 	.byte	0x00
.L_1:


//--------------------- .nv.constant0.triton_poi_fused__native_batch_norm_legit_no_training_relu_12 --------------------------
	.section	.nv.constant0.triton_poi_fused__native_batch_norm_legit_no_training_relu_12,"a",@progbits
	.sectionflags	@""
	.align	4
.nv.constant0.triton_poi_fused__native_batch_norm_legit_no_training_relu_12:
	.zero		580
